//
// Generated by NVIDIA NVVM Compiler
//
// Compiler Build ID: CL-36424714
// Cuda compilation tools, release 13.0, V13.0.88
// Based on NVVM 20.0.0
//

.version 9.0
.target sm_100
.address_size 64

	// .globl	_Z9VectorAddPiS_S_i

.visible .entry _Z9VectorAddPiS_S_i(
	.param .u64 .ptr .align 1 _Z9VectorAddPiS_S_i_param_0,
	.param .u64 .ptr .align 1 _Z9VectorAddPiS_S_i_param_1,
	.param .u64 .ptr .align 1 _Z9VectorAddPiS_S_i_param_2,
	.param .u32 _Z9VectorAddPiS_S_i_param_3
)
{
	.reg .pred 	%p<2>;
	.reg .b32 	%r<19>;
	.reg .b64 	%rd<11>;

	ld.param.u64 	%rd1, [_Z9VectorAddPiS_S_i_param_0];
	ld.param.u64 	%rd2, [_Z9VectorAddPiS_S_i_param_1];
	ld.param.u64 	%rd3, [_Z9VectorAddPiS_S_i_param_2];
	ld.param.u32 	%r2, [_Z9VectorAddPiS_S_i_param_3];
	mov.u32 	%r1, %tid.x;
	add.s32 	%r3, %r2, -10;
	setp.ge.s32 	%p1, %r1, %r3;
	@%p1 bra 	$L__BB0_2;
	cvta.to.global.u64 	%rd4, %rd3;
	cvta.to.global.u64 	%rd5, %rd2;
	cvta.to.global.u64 	%rd6, %rd1;
	mul.wide.u32 	%rd7, %r1, 4;
	add.s64 	%rd8, %rd5, %rd7;
	ld.global.u32 	%r4, [%rd8];
	add.s64 	%rd9, %rd6, %rd7;
	ld.global.u32 	%r5, [%rd9+4];
	mul.lo.s32 	%r6, %r5, %r4;
	ld.global.u32 	%r7, [%rd9+8];
	mul.lo.s32 	%r8, %r6, %r7;
	st.global.u32 	[%rd9], %r8;
	ld.global.u32 	%r9, [%rd8+4];
	ld.global.u32 	%r10, [%rd9+16];
	mad.lo.s32 	%r11, %r10, %r9, %r5;
	st.global.u32 	[%rd8], %r11;
	add.s64 	%rd10, %rd4, %rd7;
	ld.global.u32 	%r12, [%rd10+4];
	ld.global.u32 	%r13, [%rd10+8];
	mul.lo.s32 	%r14, %r13, %r12;
	ld.global.u32 	%r15, [%rd10+12];
	mul.lo.s32 	%r16, %r14, %r15;
	ld.global.u32 	%r17, [%rd10+16];
	mul.lo.s32 	%r18, %r16, %r17;
	st.global.u32 	[%rd10], %r18;
$L__BB0_2:
	ret;

}


// ===== COMPILED SASS (sm_100) =====

	.target	sm_100

	.elftype	@"ET_EXEC"


//--------------------- .note.nv.tkinfo           --------------------------
	.section	.note.nv.tkinfo,"",@"SHT_NOTE"
	.sectionflags	@"SHF_NOTE_NV_TKINFO"
	.tkinfo
        /*0018*/ 	.word	0x00000002
        /*0030*/ 	.string	""
        /*0030*/ 	.string	"ptxas"
        /*0030*/ 	.string	"Cuda compilation tools, release 13.0, V13.0.88"
        /*0030*/ 	.string	"Build cuda_13.0.r13.0/compiler.36424714_0"
        /*0030*/ 	.string	"-arch sm_100 -m 64 "



//--------------------- .note.nv.cuinfo           --------------------------
	.section	.note.nv.cuinfo,"",@"SHT_NOTE"
	.sectionflags	@"SHF_NOTE_NV_CUINFO"
        /*0018*/ 	.short	0x0002
        /*001a*/ 	.short	0x0064
        /*001c*/ 	.short	0x0082
	.zero		2


//--------------------- .nv.info                  --------------------------
	.section	.nv.info,"",@"SHT_CUDA_INFO"
	.align	4


	//----- nvinfo : EIATTR_REGCOUNT
	.align		4
        /*0000*/ 	.byte	0x04, 0x2f
        /*0002*/ 	.short	(.L_1 - .L_0)
	.align		4
.L_0:
        /*0004*/ 	.word	index@(_Z9VectorAddPiS_S_i)
        /*0008*/ 	.word	0x00000014


	//----- nvinfo : EIATTR_FRAME_SIZE
	.align		4
.L_1:
        /*000c*/ 	.byte	0x04, 0x11
        /*000e*/ 	.short	(.L_3 - .L_2)
	.align		4
.L_2:
        /*0010*/ 	.word	index@(_Z9VectorAddPiS_S_i)
        /*0014*/ 	.word	0x00000000


	//----- nvinfo : EIATTR_MIN_STACK_SIZE
	.align		4
.L_3:
        /*0018*/ 	.byte	0x04, 0x12
        /*001a*/ 	.short	(.L_5 - .L_4)
	.align		4
.L_4:
        /*001c*/ 	.word	index@(_Z9VectorAddPiS_S_i)
        /*0020*/ 	.word	0x00000000
.L_5:


//--------------------- .nv.compat                --------------------------
	.section	.nv.compat,"",@"SHT_CUDA_COMPAT_INFO"
	.align	4
        /*0000*/ 	.byte	0x02, 0x09, 0x00, 0x00, 0x02, 0x02, 0x01, 0x00, 0x02, 0x05, 0x05, 0x00, 0x03, 0x07, 0x01, 0x01
        /*0010*/ 	.byte	0x02, 0x03, 0x00, 0x00, 0x02, 0x06, 0x01, 0x00, 0x04, 0x0b, 0x08, 0x00, 0x09, 0x00, 0x00, 0x00
        /*0020*/ 	.byte	0x00, 0x00, 0x00, 0x00


//--------------------- .nv.info._Z9VectorAddPiS_S_i --------------------------
	.section	.nv.info._Z9VectorAddPiS_S_i,"",@"SHT_CUDA_INFO"
	.sectionflags	@""
	.align	4


	//----- nvinfo : EIATTR_CUDA_API_VERSION
	.align		4
        /*0000*/ 	.byte	0x04, 0x37
        /*0002*/ 	.short	(.L_7 - .L_6)
.L_6:
        /*0004*/ 	.word	0x00000082


	//----- nvinfo : EIATTR_KPARAM_INFO
	.align		4
.L_7:
        /*0008*/ 	.byte	0x04, 0x17
        /*000a*/ 	.short	(.L_9 - .L_8)
.L_8:
        /*000c*/ 	.word	0x00000000
        /*0010*/ 	.short	0x0003
        /*0012*/ 	.short	0x0018
        /*0014*/ 	.byte	0x00, 0xf0, 0x11, 0x00


	//----- nvinfo : EIATTR_KPARAM_INFO
	.align		4
.L_9:
        /*0018*/ 	.byte	0x04, 0x17
        /*001a*/ 	.short	(.L_11 - .L_10)
.L_10:
        /*001c*/ 	.word	0x00000000
        /*0020*/ 	.short	0x0002
        /*0022*/ 	.short	0x0010
        /*0024*/ 	.byte	0x00, 0xf5, 0x21, 0x00


	//----- nvinfo : EIATTR_KPARAM_INFO
	.align		4
.L_11:
        /*0028*/ 	.byte	0x04, 0x17
        /*002a*/ 	.short	(.L_13 - .L_12)
.L_12:
        /*002c*/ 	.word	0x00000000
        /*0030*/ 	.short	0x0001
        /*0032*/ 	.short	0x0008
        /*0034*/ 	.byte	0x00, 0xf5, 0x21, 0x00


	//----- nvinfo : EIATTR_KPARAM_INFO
	.align		4
.L_13:
        /*0038*/ 	.byte	0x04, 0x17
        /*003a*/ 	.short	(.L_15 - .L_14)
.L_14:
        /*003c*/ 	.word	0x00000000
        /*0040*/ 	.short	0x0000
        /*0042*/ 	.short	0x0000
        /*0044*/ 	.byte	0x00, 0xf5, 0x21, 0x00


	//----- nvinfo : EIATTR_SPARSE_MMA_MASK
	.align		4
.L_15:
        /*0048*/ 	.byte	0x03, 0x50
        /*004a*/ 	.short	0x0000


	//----- nvinfo : EIATTR_MAXREG_COUNT
	.align		4
        /*004c*/ 	.byte	0x03, 0x1b
        /*004e*/ 	.short	0x00ff


	//----- nvinfo : EIATTR_MERCURY_ISA_VERSION
	.align		4
        /*0050*/ 	.byte	0x03, 0x5f
        /*0052*/ 	.short	0x0101


	//----- nvinfo : EIATTR_VRC_CTA_INIT_COUNT
	.align		4
        /*0054*/ 	.byte	0x02, 0x4a
	.zero		1
	.zero		1


	//----- nvinfo : EIATTR_EXIT_INSTR_OFFSETS
	.align		4
        /*0058*/ 	.byte	0x04, 0x1c
        /*005a*/ 	.short	(.L_17 - .L_16)


	//   ....[0]....
.L_16:
        /*005c*/ 	.word	0x00000050


	//   ....[1]....
        /*0060*/ 	.word	0x000001f0


	//----- nvinfo : EIATTR_CBANK_PARAM_SIZE
	.align		4
.L_17:
        /*0064*/ 	.byte	0x03, 0x19
        /*0066*/ 	.short	0x001c


	//----- nvinfo : EIATTR_PARAM_CBANK
	.align		4
        /*0068*/ 	.byte	0x04, 0x0a
        /*006a*/ 	.short	(.L_19 - .L_18)
	.align		4
.L_18:
        /*006c*/ 	.word	index@(.nv.constant0._Z9VectorAddPiS_S_i)
        /*0070*/ 	.short	0x0380
        /*0072*/ 	.short	0x001c


	//----- nvinfo : EIATTR_SW_WAR
	.align		4
.L_19:
        /*0074*/ 	.byte	0x04, 0x36
        /*0076*/ 	.short	(.L_21 - .L_20)
.L_20:
        /*0078*/ 	.word	0x00000008
.L_21:


//--------------------- .nv.callgraph             --------------------------
	.section	.nv.callgraph,"",@"SHT_CUDA_CALLGRAPH"
	.align	4
	.sectionentsize	8
	.align		4
        /*0000*/ 	.word	0x00000000
	.align		4
        /*0004*/ 	.word	0xffffffff
	.align		4
        /*0008*/ 	.word	0x00000000
	.align		4
        /*000c*/ 	.word	0xfffffffe
	.align		4
        /*0010*/ 	.word	0x00000000
	.align		4
        /*0014*/ 	.word	0xfffffffd
	.align		4
        /*0018*/ 	.word	0x00000000
	.align		4
        /*001c*/ 	.word	0xfffffffc


//--------------------- .text._Z9VectorAddPiS_S_i --------------------------
	.section	.text._Z9VectorAddPiS_S_i,"ax",@progbits
	.align	128
        .global         _Z9VectorAddPiS_S_i
        .type           _Z9VectorAddPiS_S_i,@function
        .size           _Z9VectorAddPiS_S_i,(.L_x_1 - _Z9VectorAddPiS_S_i)
        .other          _Z9VectorAddPiS_S_i,@"STO_CUDA_ENTRY STV_DEFAULT"
_Z9VectorAddPiS_S_i:
.text._Z9VectorAddPiS_S_i:
[----:B------:R-:W-:Y:S01]  /*0000*/  LDC R1, c[0x0][0x37c] ;  /* 0x0000df00ff017b82 */ /* 0x000fe20000000800 */
[----:B------:R-:W0:Y:S01]  /*0010*/  S2R R13, SR_TID.X ;  /* 0x00000000000d7919 */ /* 0x000e220000002100 */
[----:B------:R-:W1:Y:S02]  /*0020*/  LDCU UR4, c[0x0][0x398] ;  /* 0x00007300ff0477ac */ /* 0x000e640008000800 */
[----:B-1----:R-:W-:-:S06]  /*0030*/  UIADD3 UR4, UPT, UPT, UR4, -0xa, URZ ;  /* 0xfffffff604047890 */ /* 0x002fcc000fffe0ff */
[----:B0-----:R-:W-:-:S13]  /*0040*/  ISETP.GE.AND P0, PT, R13, UR4, PT ;  /* 0x000000040d007c0c */ /* 0x001fda000bf06270 */
[----:B------:R-:W-:Y:S05]  /*0050*/  @P0 EXIT ;  /* 0x000000000000094d */ /* 0x000fea0003800000 */
[----:B------:R-:W0:Y:S01]  /*0060*/  LDC.64 R2, c[0x0][0x388] ;  /* 0x0000e200ff027b82 */ /* 0x000e220000000a00 */
[----:B------:R-:W1:Y:S07]  /*0070*/  LDCU.64 UR4, c[0x0][0x358] ;  /* 0x00006b00ff0477ac */ /* 0x000e6e0008000a00 */
[----:B------:R-:W2:Y:S01]  /*0080*/  LDC.64 R4, c[0x0][0x380] ;  /* 0x0000e000ff047b82 */ /* 0x000ea20000000a00 */
[----:B0-----:R-:W-:-:S05]  /*0090*/  IMAD.WIDE.U32 R2, R13, 0x4, R2 ;  /* 0x000000040d027825 */ /* 0x001fca00078e0002 */
[----:B-1----:R-:W3:Y:S01]  /*00a0*/  LDG.E R0, desc[UR4][R2.64] ;  /* 0x0000000402007981 */ /* 0x002ee2000c1e1900 */
[----:B--2---:R-:W-:-:S05]  /*00b0*/  IMAD.WIDE.U32 R4, R13, 0x4, R4 ;  /* 0x000000040d047825 */ /* 0x004fca00078e0004 */
[----:B------:R-:W3:Y:S04]  /*00c0*/  LDG.E R9, desc[UR4][R4.64+0x4] ;  /* 0x0000040404097981 */ /* 0x000ee8000c1e1900 */
[----:B------:R-:W2:Y:S04]  /*00d0*/  LDG.E R7, desc[UR4][R4.64+0x8] ;  /* 0x0000080404077981 */ /* 0x000ea8000c1e1900 */
[----:B------:R-:W4:Y:S01]  /*00e0*/  LDG.E R8, desc[UR4][R4.64+0x10] ;  /* 0x0000100404087981 */ /* 0x000f22000c1e1900 */
[----:B---3--:R-:W-:-:S04]  /*00f0*/  IMAD R0, R0, R9, RZ ;  /* 0x0000000900007224 */ /* 0x008fc800078e02ff */
[----:B--2---:R-:W-:Y:S02]  /*0100*/  IMAD R11, R0, R7, RZ ;  /* 0x00000007000b7224 */ /* 0x004fe400078e02ff */
[----:B------:R-:W0:Y:S03]  /*0110*/  LDC.64 R6, c[0x0][0x390] ;  /* 0x0000e400ff067b82 */ /* 0x000e260000000a00 */
[----:B------:R-:W-:Y:S04]  /*0120*/  STG.E desc[UR4][R4.64], R11 ;  /* 0x0000000b04007986 */ /* 0x000fe8000c101904 */
[----:B------:R-:W4:Y:S01]  /*0130*/  LDG.E R0, desc[UR4][R2.64+0x4] ;  /* 0x0000040402007981 */ /* 0x000f22000c1e1900 */
[----:B0-----:R-:W-:-:S04]  /*0140*/  IMAD.WIDE.U32 R6, R13, 0x4, R6 ;  /* 0x000000040d067825 */ /* 0x001fc800078e0006 */
[----:B----4-:R-:W-:-:S05]  /*0150*/  IMAD R9, R0, R8, R9 ;  /* 0x0000000800097224 */ /* 0x010fca00078e0209 */
[----:B------:R-:W-:Y:S04]  /*0160*/  STG.E desc[UR4][R2.64], R9 ;  /* 0x0000000902007986 */ /* 0x000fe8000c101904 */
[----:B------:R-:W2:Y:S04]  /*0170*/  LDG.E R0, desc[UR4][R6.64+0x4] ;  /* 0x0000040406007981 */ /* 0x000ea8000c1e1900 */
[----:B------:R-:W2:Y:S04]  /*0180*/  LDG.E R13, desc[UR4][R6.64+0x8] ;  /* 0x00000804060d7981 */ /* 0x000ea8000c1e1900 */
[----:B------:R-:W3:Y:S04]  /*0190*/  LDG.E R15, desc[UR4][R6.64+0xc] ;  /* 0x00000c04060f7981 */ /* 0x000ee8000c1e1900 */
[----:B------:R-:W4:Y:S01]  /*01a0*/  LDG.E R17, desc[UR4][R6.64+0x10] ;  /* 0x0000100406117981 */ /* 0x000f22000c1e1900 */
[----:B--2---:R-:W-:-:S04]  /*01b0*/  IMAD R0, R0, R13, RZ ;  /* 0x0000000d00007224 */ /* 0x004fc800078e02ff */
[----:B---3--:R-:W-:-:S04]  /*01c0*/  IMAD R0, R0, R15, RZ ;  /* 0x0000000f00007224 */ /* 0x008fc800078e02ff */
[----:B----4-:R-:W-:-:S05]  /*01d0*/  IMAD R17, R0, R17, RZ ;  /* 0x0000001100117224 */ /* 0x010fca00078e02ff */
[----:B------:R-:W-:Y:S01]  /*01e0*/  STG.E desc[UR4][R6.64], R17 ;  /* 0x0000001106007986 */ /* 0x000fe2000c101904 */
[----:B------:R-:W-:Y:S05]  /*01f0*/  EXIT ;  /* 0x000000000000794d */ /* 0x000fea0003800000 */
.L_x_0:
[----:B------:R-:W-:-:S00]  /*0200*/  BRA `(.L_x_0) ;  /* 0xfffffffc00fc7947 */ /* 0x000fc0000383ffff */
[----:B------:R-:W-:-:S00]  /*0210*/  NOP ;  /* 0x0000000000007918 */ /* 0x000fc00000000000 */
        /* <DEDUP_REMOVED lines=14> */
.L_x_1:


//--------------------- .nv.shared.reserved.0     --------------------------
	.section	.nv.shared.reserved.0,"aw",@nobits
	.weak		__nv_reservedSMEM_offset_0_alias
	.size		__nv_reservedSMEM_offset_0_alias, 0, 64
	.other		__nv_reservedSMEM_offset_0_alias,@"STO_CUDA_RESERVED_SHARED STV_DEFAULT"
__nv_reservedSMEM_offset_0_alias:
	.zero		0
	.zero		64


//--------------------- .nv.constant0._Z9VectorAddPiS_S_i --------------------------
	.section	.nv.constant0._Z9VectorAddPiS_S_i,"a",@progbits
	.sectionflags	@""
	.align	4
.nv.constant0._Z9VectorAddPiS_S_i:
	.zero		924


//--------------------- SYMBOLS --------------------------

	.type		.nv.reservedSmem.offset0,@object
	.size		.nv.reservedSmem.offset0,0x4
